//
// Generated by NVIDIA NVVM Compiler
//
// Compiler Build ID: CL-36424714
// Cuda compilation tools, release 13.0, V13.0.88
// Based on NVVM 20.0.0
//

.version 9.0
.target sm_100
.address_size 64

	// .globl	_Z17matrixAddRowMajorPfS_S_i

.visible .entry _Z17matrixAddRowMajorPfS_S_i(
	.param .u64 .ptr .align 1 _Z17matrixAddRowMajorPfS_S_i_param_0,
	.param .u64 .ptr .align 1 _Z17matrixAddRowMajorPfS_S_i_param_1,
	.param .u64 .ptr .align 1 _Z17matrixAddRowMajorPfS_S_i_param_2,
	.param .u32 _Z17matrixAddRowMajorPfS_S_i_param_3
)
{
	.reg .pred 	%p<2>;
	.reg .b32 	%r<12>;
	.reg .b32 	%f<4>;
	.reg .b64 	%rd<11>;

	ld.param.u64 	%rd1, [_Z17matrixAddRowMajorPfS_S_i_param_0];
	ld.param.u64 	%rd2, [_Z17matrixAddRowMajorPfS_S_i_param_1];
	ld.param.u64 	%rd3, [_Z17matrixAddRowMajorPfS_S_i_param_2];
	ld.param.u32 	%r3, [_Z17matrixAddRowMajorPfS_S_i_param_3];
	mov.u32 	%r4, %ctaid.y;
	mov.u32 	%r5, %ntid.y;
	mov.u32 	%r6, %tid.y;
	mad.lo.s32 	%r1, %r4, %r5, %r6;
	mov.u32 	%r7, %ctaid.x;
	mov.u32 	%r8, %ntid.x;
	mov.u32 	%r9, %tid.x;
	mad.lo.s32 	%r2, %r7, %r8, %r9;
	max.s32 	%r10, %r1, %r2;
	setp.ge.s32 	%p1, %r10, %r3;
	@%p1 bra 	$L__BB0_2;
	cvta.to.global.u64 	%rd4, %rd1;
	cvta.to.global.u64 	%rd5, %rd2;
	cvta.to.global.u64 	%rd6, %rd3;
	mad.lo.s32 	%r11, %r3, %r1, %r2;
	mul.wide.s32 	%rd7, %r11, 4;
	add.s64 	%rd8, %rd4, %rd7;
	ld.global.f32 	%f1, [%rd8];
	add.s64 	%rd9, %rd5, %rd7;
	ld.global.f32 	%f2, [%rd9];
	add.f32 	%f3, %f1, %f2;
	add.s64 	%rd10, %rd6, %rd7;
	st.global.f32 	[%rd10], %f3;
$L__BB0_2:
	ret;

}


// ===== COMPILED SASS (sm_100) =====

	.target	sm_100

	.elftype	@"ET_EXEC"


//--------------------- .note.nv.tkinfo           --------------------------
	.section	.note.nv.tkinfo,"",@"SHT_NOTE"
	.sectionflags	@"SHF_NOTE_NV_TKINFO"
	.tkinfo
        /*0018*/ 	.word	0x00000002
        /*0030*/ 	.string	""
        /*0030*/ 	.string	"ptxas"
        /*0030*/ 	.string	"Cuda compilation tools, release 13.0, V13.0.88"
        /*0030*/ 	.string	"Build cuda_13.0.r13.0/compiler.36424714_0"
        /*0030*/ 	.string	"-arch sm_100 -m 64 "



//--------------------- .note.nv.cuinfo           --------------------------
	.section	.note.nv.cuinfo,"",@"SHT_NOTE"
	.sectionflags	@"SHF_NOTE_NV_CUINFO"
        /*0018*/ 	.short	0x0002
        /*001a*/ 	.short	0x0064
        /*001c*/ 	.short	0x0082
	.zero		2


//--------------------- .nv.info                  --------------------------
	.section	.nv.info,"",@"SHT_CUDA_INFO"
	.align	4


	//----- nvinfo : EIATTR_REGCOUNT
	.align		4
        /*0000*/ 	.byte	0x04, 0x2f
        /*0002*/ 	.short	(.L_1 - .L_0)
	.align		4
.L_0:
        /*0004*/ 	.word	index@(_Z17matrixAddRowMajorPfS_S_i)
        /*0008*/ 	.word	0x0000000c


	//----- nvinfo : EIATTR_FRAME_SIZE
	.align		4
.L_1:
        /*000c*/ 	.byte	0x04, 0x11
        /*000e*/ 	.short	(.L_3 - .L_2)
	.align		4
.L_2:
        /*0010*/ 	.word	index@(_Z17matrixAddRowMajorPfS_S_i)
        /*0014*/ 	.word	0x00000000


	//----- nvinfo : EIATTR_MIN_STACK_SIZE
	.align		4
.L_3:
        /*0018*/ 	.byte	0x04, 0x12
        /*001a*/ 	.short	(.L_5 - .L_4)
	.align		4
.L_4:
        /*001c*/ 	.word	index@(_Z17matrixAddRowMajorPfS_S_i)
        /*0020*/ 	.word	0x00000000
.L_5:


//--------------------- .nv.compat                --------------------------
	.section	.nv.compat,"",@"SHT_CUDA_COMPAT_INFO"
	.align	4
        /*0000*/ 	.byte	0x02, 0x09, 0x00, 0x00, 0x02, 0x02, 0x01, 0x00, 0x02, 0x05, 0x05, 0x00, 0x03, 0x07, 0x01, 0x01
        /*0010*/ 	.byte	0x02, 0x03, 0x00, 0x00, 0x02, 0x06, 0x01, 0x00, 0x04, 0x0b, 0x08, 0x00, 0x09, 0x00, 0x00, 0x00
        /*0020*/ 	.byte	0x00, 0x00, 0x00, 0x00


//--------------------- .nv.info._Z17matrixAddRowMajorPfS_S_i --------------------------
	.section	.nv.info._Z17matrixAddRowMajorPfS_S_i,"",@"SHT_CUDA_INFO"
	.sectionflags	@""
	.align	4


	//----- nvinfo : EIATTR_CUDA_API_VERSION
	.align		4
        /*0000*/ 	.byte	0x04, 0x37
        /*0002*/ 	.short	(.L_7 - .L_6)
.L_6:
        /*0004*/ 	.word	0x00000082


	//----- nvinfo : EIATTR_KPARAM_INFO
	.align		4
.L_7:
        /*0008*/ 	.byte	0x04, 0x17
        /*000a*/ 	.short	(.L_9 - .L_8)
.L_8:
        /*000c*/ 	.word	0x00000000
        /*0010*/ 	.short	0x0003
        /*0012*/ 	.short	0x0018
        /*0014*/ 	.byte	0x00, 0xf0, 0x11, 0x00


	//----- nvinfo : EIATTR_KPARAM_INFO
	.align		4
.L_9:
        /*0018*/ 	.byte	0x04, 0x17
        /*001a*/ 	.short	(.L_11 - .L_10)
.L_10:
        /*001c*/ 	.word	0x00000000
        /*0020*/ 	.short	0x0002
        /*0022*/ 	.short	0x0010
        /*0024*/ 	.byte	0x00, 0xf5, 0x21, 0x00


	//----- nvinfo : EIATTR_KPARAM_INFO
	.align		4
.L_11:
        /*0028*/ 	.byte	0x04, 0x17
        /*002a*/ 	.short	(.L_13 - .L_12)
.L_12:
        /*002c*/ 	.word	0x00000000
        /*0030*/ 	.short	0x0001
        /*0032*/ 	.short	0x0008
        /*0034*/ 	.byte	0x00, 0xf5, 0x21, 0x00


	//----- nvinfo : EIATTR_KPARAM_INFO
	.align		4
.L_13:
        /*0038*/ 	.byte	0x04, 0x17
        /*003a*/ 	.short	(.L_15 - .L_14)
.L_14:
        /*003c*/ 	.word	0x00000000
        /*0040*/ 	.short	0x0000
        /*0042*/ 	.short	0x0000
        /*0044*/ 	.byte	0x00, 0xf5, 0x21, 0x00


	//----- nvinfo : EIATTR_SPARSE_MMA_MASK
	.align		4
.L_15:
        /*0048*/ 	.byte	0x03, 0x50
        /*004a*/ 	.short	0x0000


	//----- nvinfo : EIATTR_MAXREG_COUNT
	.align		4
        /*004c*/ 	.byte	0x03, 0x1b
        /*004e*/ 	.short	0x00ff


	//----- nvinfo : EIATTR_MERCURY_ISA_VERSION
	.align		4
        /*0050*/ 	.byte	0x03, 0x5f
        /*0052*/ 	.short	0x0101


	//----- nvinfo : EIATTR_VRC_CTA_INIT_COUNT
	.align		4
        /*0054*/ 	.byte	0x02, 0x4a
	.zero		1
	.zero		1


	//----- nvinfo : EIATTR_EXIT_INSTR_OFFSETS
	.align		4
        /*0058*/ 	.byte	0x04, 0x1c
        /*005a*/ 	.short	(.L_17 - .L_16)


	//   ....[0]....
.L_16:
        /*005c*/ 	.word	0x000000c0


	//   ....[1]....
        /*0060*/ 	.word	0x00000190


	//----- nvinfo : EIATTR_CBANK_PARAM_SIZE
	.align		4
.L_17:
        /*0064*/ 	.byte	0x03, 0x19
        /*0066*/ 	.short	0x001c


	//----- nvinfo : EIATTR_PARAM_CBANK
	.align		4
        /*0068*/ 	.byte	0x04, 0x0a
        /*006a*/ 	.short	(.L_19 - .L_18)
	.align		4
.L_18:
        /*006c*/ 	.word	index@(.nv.constant0._Z17matrixAddRowMajorPfS_S_i)
        /*0070*/ 	.short	0x0380
        /*0072*/ 	.short	0x001c


	//----- nvinfo : EIATTR_SW_WAR
	.align		4
.L_19:
        /*0074*/ 	.byte	0x04, 0x36
        /*0076*/ 	.short	(.L_21 - .L_20)
.L_20:
        /*0078*/ 	.word	0x00000008
.L_21:


//--------------------- .nv.callgraph             --------------------------
	.section	.nv.callgraph,"",@"SHT_CUDA_CALLGRAPH"
	.align	4
	.sectionentsize	8
	.align		4
        /*0000*/ 	.word	0x00000000
	.align		4
        /*0004*/ 	.word	0xffffffff
	.align		4
        /*0008*/ 	.word	0x00000000
	.align		4
        /*000c*/ 	.word	0xfffffffe
	.align		4
        /*0010*/ 	.word	0x00000000
	.align		4
        /*0014*/ 	.word	0xfffffffd
	.align		4
        /*0018*/ 	.word	0x00000000
	.align		4
        /*001c*/ 	.word	0xfffffffc


//--------------------- .text._Z17matrixAddRowMajorPfS_S_i --------------------------
	.section	.text._Z17matrixAddRowMajorPfS_S_i,"ax",@progbits
	.align	128
        .global         _Z17matrixAddRowMajorPfS_S_i
        .type           _Z17matrixAddRowMajorPfS_S_i,@function
        .size           _Z17matrixAddRowMajorPfS_S_i,(.L_x_1 - _Z17matrixAddRowMajorPfS_S_i)
        .other          _Z17matrixAddRowMajorPfS_S_i,@"STO_CUDA_ENTRY STV_DEFAULT"
_Z17matrixAddRowMajorPfS_S_i:
.text._Z17matrixAddRowMajorPfS_S_i:
[----:B------:R-:W-:Y:S01]  /*0000*/  LDC R1, c[0x0][0x37c] ;  /* 0x0000df00ff017b82 */ /* 0x000fe20000000800 */
[----:B------:R-:W0:Y:S07]  /*0010*/  S2R R3, SR_TID.Y ;  /* 0x0000000000037919 */ /* 0x000e2e0000002200 */
[----:B------:R-:W0:Y:S01]  /*0020*/  LDC R0, c[0x0][0x364] ;  /* 0x0000d900ff007b82 */ /* 0x000e220000000800 */
[----:B------:R-:W1:Y:S01]  /*0030*/  LDCU UR6, c[0x0][0x398] ;  /* 0x00007300ff0677ac */ /* 0x000e620008000800 */
[----:B------:R-:W2:Y:S06]  /*0040*/  S2R R2, SR_TID.X ;  /* 0x0000000000027919 */ /* 0x000eac0000002100 */
[----:B------:R-:W0:Y:S08]  /*0050*/  S2UR UR4, SR_CTAID.Y ;  /* 0x00000000000479c3 */ /* 0x000e300000002600 */
[----:B------:R-:W2:Y:S08]  /*0060*/  S2UR UR5, SR_CTAID.X ;  /* 0x00000000000579c3 */ /* 0x000eb00000002500 */
[----:B------:R-:W2:Y:S01]  /*0070*/  LDC R7, c[0x0][0x360] ;  /* 0x0000d800ff077b82 */ /* 0x000ea20000000800 */
[----:B0-----:R-:W-:-:S02]  /*0080*/  IMAD R0, R0, UR4, R3 ;  /* 0x0000000400007c24 */ /* 0x001fc4000f8e0203 */
[----:B--2---:R-:W-:-:S05]  /*0090*/  IMAD R7, R7, UR5, R2 ;  /* 0x0000000507077c24 */ /* 0x004fca000f8e0202 */
[----:B------:R-:W-:-:S04]  /*00a0*/  VIMNMX R2, PT, PT, R0, R7, !PT ;  /* 0x0000000700027248 */ /* 0x000fc80007fe0100 */
[----:B-1----:R-:W-:-:S13]  /*00b0*/  ISETP.GE.AND P0, PT, R2, UR6, PT ;  /* 0x0000000602007c0c */ /* 0x002fda000bf06270 */
[----:B------:R-:W-:Y:S05]  /*00c0*/  @P0 EXIT ;  /* 0x000000000000094d */ /* 0x000fea0003800000 */
[----:B------:R-:W0:Y:S01]  /*00d0*/  LDC.64 R2, c[0x0][0x380] ;  /* 0x0000e000ff027b82 */ /* 0x000e220000000a00 */
[----:B------:R-:W1:Y:S01]  /*00e0*/  LDCU.64 UR4, c[0x0][0x358] ;  /* 0x00006b00ff0477ac */ /* 0x000e620008000a00 */
[----:B------:R-:W-:-:S06]  /*00f0*/  IMAD R9, R0, UR6, R7 ;  /* 0x0000000600097c24 */ /* 0x000fcc000f8e0207 */
[----:B------:R-:W2:Y:S08]  /*0100*/  LDC.64 R4, c[0x0][0x388] ;  /* 0x0000e200ff047b82 */ /* 0x000eb00000000a00 */
[----:B------:R-:W3:Y:S01]  /*0110*/  LDC.64 R6, c[0x0][0x390] ;  /* 0x0000e400ff067b82 */ /* 0x000ee20000000a00 */
[----:B0-----:R-:W-:-:S06]  /*0120*/  IMAD.WIDE R2, R9, 0x4, R2 ;  /* 0x0000000409027825 */ /* 0x001fcc00078e0202 */
[----:B-1----:R-:W4:Y:S01]  /*0130*/  LDG.E R2, desc[UR4][R2.64] ;  /* 0x0000000402027981 */ /* 0x002f22000c1e1900 */
[----:B--2---:R-:W-:-:S06]  /*0140*/  IMAD.WIDE R4, R9, 0x4, R4 ;  /* 0x0000000409047825 */ /* 0x004fcc00078e0204 */
[----:B------:R-:W4:Y:S01]  /*0150*/  LDG.E R5, desc[UR4][R4.64] ;  /* 0x0000000404057981 */ /* 0x000f22000c1e1900 */
[----:B---3--:R-:W-:-:S04]  /*0160*/  IMAD.WIDE R6, R9, 0x4, R6 ;  /* 0x0000000409067825 */ /* 0x008fc800078e0206 */
[----:B----4-:R-:W-:-:S05]  /*0170*/  FADD R9, R2, R5 ;  /* 0x0000000502097221 */ /* 0x010fca0000000000 */
[----:B------:R-:W-:Y:S01]  /*0180*/  STG.E desc[UR4][R6.64], R9 ;  /* 0x0000000906007986 */ /* 0x000fe2000c101904 */
[----:B------:R-:W-:Y:S05]  /*0190*/  EXIT ;  /* 0x000000000000794d */ /* 0x000fea0003800000 */
.L_x_0:
[----:B------:R-:W-:-:S00]  /*01a0*/  BRA `(.L_x_0) ;  /* 0xfffffffc00fc7947 */ /* 0x000fc0000383ffff */
[----:B------:R-:W-:-:S00]  /*01b0*/  NOP ;  /* 0x0000000000007918 */ /* 0x000fc00000000000 */
        /* <DEDUP_REMOVED lines=12> */
.L_x_1:


//--------------------- .nv.shared.reserved.0     --------------------------
	.section	.nv.shared.reserved.0,"aw",@nobits
	.weak		__nv_reservedSMEM_offset_0_alias
	.size		__nv_reservedSMEM_offset_0_alias, 0, 64
	.other		__nv_reservedSMEM_offset_0_alias,@"STO_CUDA_RESERVED_SHARED STV_DEFAULT"
__nv_reservedSMEM_offset_0_alias:
	.zero		0
	.zero		64


//--------------------- .nv.constant0._Z17matrixAddRowMajorPfS_S_i --------------------------
	.section	.nv.constant0._Z17matrixAddRowMajorPfS_S_i,"a",@progbits
	.sectionflags	@""
	.align	4
.nv.constant0._Z17matrixAddRowMajorPfS_S_i:
	.zero		924


//--------------------- SYMBOLS --------------------------

	.type		.nv.reservedSmem.offset0,@object
	.size		.nv.reservedSmem.offset0,0x4
